//
// Generated by NVIDIA NVVM Compiler
//
// Compiler Build ID: CL-36424714
// Cuda compilation tools, release 13.0, V13.0.88
// Based on NVVM 20.0.0
//

.version 9.0
.target sm_100
.address_size 64

	// .globl	_Z9calc_timeiN6thrust24THRUST_300001_SM_1000_NS13device_vectorIP5agentNS0_16device_allocatorIS3_EEEES3_P5group
.extern .func free
(
	.param .b64 free_param_0
)
;
.global .align 4 .u32 elapsed;
.global .align 1 .b8 _ZN34_INTERNAL_e6e5f06d_4_k_cu_f38683424cuda3std3__45__cpo5beginE[1];
.global .align 1 .b8 _ZN34_INTERNAL_e6e5f06d_4_k_cu_f38683424cuda3std3__45__cpo3endE[1];
.global .align 1 .b8 _ZN34_INTERNAL_e6e5f06d_4_k_cu_f38683424cuda3std3__45__cpo6cbeginE[1];
.global .align 1 .b8 _ZN34_INTERNAL_e6e5f06d_4_k_cu_f38683424cuda3std3__45__cpo4cendE[1];
.global .align 1 .b8 _ZN34_INTERNAL_e6e5f06d_4_k_cu_f38683424cuda3std3__45__cpo6rbeginE[1];
.global .align 1 .b8 _ZN34_INTERNAL_e6e5f06d_4_k_cu_f38683424cuda3std3__45__cpo4rendE[1];
.global .align 1 .b8 _ZN34_INTERNAL_e6e5f06d_4_k_cu_f38683424cuda3std3__45__cpo7crbeginE[1];
.global .align 1 .b8 _ZN34_INTERNAL_e6e5f06d_4_k_cu_f38683424cuda3std3__45__cpo5crendE[1];
.global .align 1 .b8 _ZN34_INTERNAL_e6e5f06d_4_k_cu_f38683424cuda3std3__436_GLOBAL__N__e6e5f06d_4_k_cu_f38683426ignoreE[1];
.global .align 1 .b8 _ZN34_INTERNAL_e6e5f06d_4_k_cu_f38683424cuda3std3__419piecewise_constructE[1];
.global .align 1 .b8 _ZN34_INTERNAL_e6e5f06d_4_k_cu_f38683424cuda3std3__48in_placeE[1];
.global .align 1 .b8 _ZN34_INTERNAL_e6e5f06d_4_k_cu_f38683424cuda3std3__420unreachable_sentinelE[1];
.global .align 1 .b8 _ZN34_INTERNAL_e6e5f06d_4_k_cu_f38683424cuda3std3__47nulloptE[1];
.global .align 1 .b8 _ZN34_INTERNAL_e6e5f06d_4_k_cu_f38683424cuda3std3__48unexpectE[1];
.global .align 1 .b8 _ZN34_INTERNAL_e6e5f06d_4_k_cu_f38683424cuda3std6ranges3__45__cpo4swapE[1];
.global .align 1 .b8 _ZN34_INTERNAL_e6e5f06d_4_k_cu_f38683424cuda3std6ranges3__45__cpo9iter_moveE[1];
.global .align 1 .b8 _ZN34_INTERNAL_e6e5f06d_4_k_cu_f38683424cuda3std6ranges3__45__cpo5beginE[1];
.global .align 1 .b8 _ZN34_INTERNAL_e6e5f06d_4_k_cu_f38683424cuda3std6ranges3__45__cpo3endE[1];
.global .align 1 .b8 _ZN34_INTERNAL_e6e5f06d_4_k_cu_f38683424cuda3std6ranges3__45__cpo6cbeginE[1];
.global .align 1 .b8 _ZN34_INTERNAL_e6e5f06d_4_k_cu_f38683424cuda3std6ranges3__45__cpo4cendE[1];
.global .align 1 .b8 _ZN34_INTERNAL_e6e5f06d_4_k_cu_f38683424cuda3std6ranges3__45__cpo7advanceE[1];
.global .align 1 .b8 _ZN34_INTERNAL_e6e5f06d_4_k_cu_f38683424cuda3std6ranges3__45__cpo9iter_swapE[1];
.global .align 1 .b8 _ZN34_INTERNAL_e6e5f06d_4_k_cu_f38683424cuda3std6ranges3__45__cpo4nextE[1];
.global .align 1 .b8 _ZN34_INTERNAL_e6e5f06d_4_k_cu_f38683424cuda3std6ranges3__45__cpo4prevE[1];
.global .align 1 .b8 _ZN34_INTERNAL_e6e5f06d_4_k_cu_f38683424cuda3std6ranges3__45__cpo4dataE[1];
.global .align 1 .b8 _ZN34_INTERNAL_e6e5f06d_4_k_cu_f38683424cuda3std6ranges3__45__cpo5cdataE[1];
.global .align 1 .b8 _ZN34_INTERNAL_e6e5f06d_4_k_cu_f38683424cuda3std6ranges3__45__cpo4sizeE[1];
.global .align 1 .b8 _ZN34_INTERNAL_e6e5f06d_4_k_cu_f38683424cuda3std6ranges3__45__cpo5ssizeE[1];
.global .align 1 .b8 _ZN34_INTERNAL_e6e5f06d_4_k_cu_f38683424cuda3std6ranges3__45__cpo8distanceE[1];
.global .align 1 .b8 _ZN34_INTERNAL_e6e5f06d_4_k_cu_f38683426thrust24THRUST_300001_SM_1000_NS8cuda_cub3parE[1];
.global .align 1 .b8 _ZN34_INTERNAL_e6e5f06d_4_k_cu_f38683426thrust24THRUST_300001_SM_1000_NS8cuda_cub10par_nosyncE[1];
.global .align 1 .b8 _ZN34_INTERNAL_e6e5f06d_4_k_cu_f38683426thrust24THRUST_300001_SM_1000_NS6system6detail10sequential3seqE[1];
.global .align 1 .b8 _ZN34_INTERNAL_e6e5f06d_4_k_cu_f38683426thrust24THRUST_300001_SM_1000_NS12placeholders2_1E[1];
.global .align 1 .b8 _ZN34_INTERNAL_e6e5f06d_4_k_cu_f38683426thrust24THRUST_300001_SM_1000_NS12placeholders2_2E[1];
.global .align 1 .b8 _ZN34_INTERNAL_e6e5f06d_4_k_cu_f38683426thrust24THRUST_300001_SM_1000_NS12placeholders2_3E[1];
.global .align 1 .b8 _ZN34_INTERNAL_e6e5f06d_4_k_cu_f38683426thrust24THRUST_300001_SM_1000_NS12placeholders2_4E[1];
.global .align 1 .b8 _ZN34_INTERNAL_e6e5f06d_4_k_cu_f38683426thrust24THRUST_300001_SM_1000_NS12placeholders2_5E[1];
.global .align 1 .b8 _ZN34_INTERNAL_e6e5f06d_4_k_cu_f38683426thrust24THRUST_300001_SM_1000_NS12placeholders2_6E[1];
.global .align 1 .b8 _ZN34_INTERNAL_e6e5f06d_4_k_cu_f38683426thrust24THRUST_300001_SM_1000_NS12placeholders2_7E[1];
.global .align 1 .b8 _ZN34_INTERNAL_e6e5f06d_4_k_cu_f38683426thrust24THRUST_300001_SM_1000_NS12placeholders2_8E[1];
.global .align 1 .b8 _ZN34_INTERNAL_e6e5f06d_4_k_cu_f38683426thrust24THRUST_300001_SM_1000_NS12placeholders2_9E[1];
.global .align 1 .b8 _ZN34_INTERNAL_e6e5f06d_4_k_cu_f38683426thrust24THRUST_300001_SM_1000_NS12placeholders3_10E[1];
.global .align 1 .b8 _ZN34_INTERNAL_e6e5f06d_4_k_cu_f38683426thrust24THRUST_300001_SM_1000_NS3seqE[1];

.visible .entry _Z9calc_timeiN6thrust24THRUST_300001_SM_1000_NS13device_vectorIP5agentNS0_16device_allocatorIS3_EEEES3_P5group(
	.param .u32 _Z9calc_timeiN6thrust24THRUST_300001_SM_1000_NS13device_vectorIP5agentNS0_16device_allocatorIS3_EEEES3_P5group_param_0,
	.param .align 8 .b8 _Z9calc_timeiN6thrust24THRUST_300001_SM_1000_NS13device_vectorIP5agentNS0_16device_allocatorIS3_EEEES3_P5group_param_1[32],
	.param .u64 .ptr .align 1 _Z9calc_timeiN6thrust24THRUST_300001_SM_1000_NS13device_vectorIP5agentNS0_16device_allocatorIS3_EEEES3_P5group_param_2,
	.param .u64 .ptr .align 1 _Z9calc_timeiN6thrust24THRUST_300001_SM_1000_NS13device_vectorIP5agentNS0_16device_allocatorIS3_EEEES3_P5group_param_3
)
{
	.reg .pred 	%p<5>;
	.reg .b32 	%r<6>;
	.reg .b64 	%rd<14>;

	ld.param.u64 	%rd5, [_Z9calc_timeiN6thrust24THRUST_300001_SM_1000_NS13device_vectorIP5agentNS0_16device_allocatorIS3_EEEES3_P5group_param_1+8];
	cvta.to.global.u64 	%rd6, %rd5;
	mov.u32 	%r3, %tid.x;
	mul.wide.u32 	%rd7, %r3, 8;
	add.s64 	%rd8, %rd6, %rd7;
	ld.global.u64 	%rd1, [%rd8];
	ld.u64 	%rd9, [%rd1+16];
	ld.u64 	%rd13, [%rd9];
	setp.eq.s64 	%p1, %rd13, 0;
	@%p1 bra 	$L__BB0_3;
	mov.b32 	%r5, 0;
$L__BB0_2:
	{ // callseq 0, 0
	.param .b64 param0;
	st.param.b64 	[param0], %rd13;
	call.uni 
	free, 
	(
	param0
	);
	} // callseq 0
	add.s32 	%r2, %r5, 1;
	ld.u64 	%rd10, [%rd1+16];
	mul.wide.u32 	%rd11, %r5, 8;
	add.s64 	%rd12, %rd10, %rd11;
	ld.u64 	%rd13, [%rd12+8];
	setp.ne.s64 	%p2, %rd13, 0;
	setp.lt.u32 	%p3, %r5, 19;
	and.pred  	%p4, %p2, %p3;
	mov.u32 	%r5, %r2;
	@%p4 bra 	$L__BB0_2;
$L__BB0_3:
	ret;

}
	// .globl	_ZN3cub18CUB_300001_SM_10006detail11EmptyKernelIvEEvv
.visible .entry _ZN3cub18CUB_300001_SM_10006detail11EmptyKernelIvEEvv()
{


	ret;

}
	// .globl	_ZN3cub18CUB_300001_SM_10006detail8for_each13static_kernelINS2_12policy_hub_t12policy_500_tElN6thrust24THRUST_300001_SM_1000_NS8cuda_cub6__fill7functorINS7_6detail15normal_iteratorINS7_10device_ptrIP5groupEEEESF_EEEEvT0_T1_
.visible .entry _ZN3cub18CUB_300001_SM_10006detail8for_each13static_kernelINS2_12policy_hub_t12policy_500_tElN6thrust24THRUST_300001_SM_1000_NS8cuda_cub6__fill7functorINS7_6detail15normal_iteratorINS7_10device_ptrIP5groupEEEESF_EEEEvT0_T1_(
	.param .u64 _ZN3cub18CUB_300001_SM_10006detail8for_each13static_kernelINS2_12policy_hub_t12policy_500_tElN6thrust24THRUST_300001_SM_1000_NS8cuda_cub6__fill7functorINS7_6detail15normal_iteratorINS7_10device_ptrIP5groupEEEESF_EEEEvT0_T1__param_0,
	.param .align 8 .b8 _ZN3cub18CUB_300001_SM_10006detail8for_each13static_kernelINS2_12policy_hub_t12policy_500_tElN6thrust24THRUST_300001_SM_1000_NS8cuda_cub6__fill7functorINS7_6detail15normal_iteratorINS7_10device_ptrIP5groupEEEESF_EEEEvT0_T1__param_1[16]
)
.maxntid 256
{
	.reg .pred 	%p<4>;
	.reg .b32 	%r<5>;
	.reg .b64 	%rd<19>;

	ld.param.u64 	%rd7, [_ZN3cub18CUB_300001_SM_10006detail8for_each13static_kernelINS2_12policy_hub_t12policy_500_tElN6thrust24THRUST_300001_SM_1000_NS8cuda_cub6__fill7functorINS7_6detail15normal_iteratorINS7_10device_ptrIP5groupEEEESF_EEEEvT0_T1__param_1+8];
	ld.param.u64 	%rd6, [_ZN3cub18CUB_300001_SM_10006detail8for_each13static_kernelINS2_12policy_hub_t12policy_500_tElN6thrust24THRUST_300001_SM_1000_NS8cuda_cub6__fill7functorINS7_6detail15normal_iteratorINS7_10device_ptrIP5groupEEEESF_EEEEvT0_T1__param_1];
	ld.param.u64 	%rd8, [_ZN3cub18CUB_300001_SM_10006detail8for_each13static_kernelINS2_12policy_hub_t12policy_500_tElN6thrust24THRUST_300001_SM_1000_NS8cuda_cub6__fill7functorINS7_6detail15normal_iteratorINS7_10device_ptrIP5groupEEEESF_EEEEvT0_T1__param_0];
	mov.u32 	%r2, %ctaid.x;
	mul.wide.u32 	%rd1, %r2, 512;
	sub.s64 	%rd2, %rd8, %rd1;
	setp.lt.s64 	%p1, %rd2, 512;
	@%p1 bra 	$L__BB2_2;
	mov.u32 	%r4, %tid.x;
	cvta.to.global.u64 	%rd14, %rd6;
	cvt.u64.u32 	%rd15, %r4;
	add.s64 	%rd16, %rd1, %rd15;
	shl.b64 	%rd17, %rd16, 3;
	add.s64 	%rd18, %rd14, %rd17;
	st.global.u64 	[%rd18], %rd7;
	st.global.u64 	[%rd18+2048], %rd7;
	bra.uni 	$L__BB2_6;
$L__BB2_2:
	cvta.to.global.u64 	%rd9, %rd6;
	mov.u32 	%r1, %tid.x;
	cvt.s64.s32 	%rd4, %rd2;
	cvt.u64.u32 	%rd10, %r1;
	setp.le.s64 	%p2, %rd4, %rd10;
	add.s64 	%rd11, %rd1, %rd10;
	shl.b64 	%rd12, %rd11, 3;
	add.s64 	%rd5, %rd9, %rd12;
	@%p2 bra 	$L__BB2_4;
	st.global.u64 	[%rd5], %rd7;
$L__BB2_4:
	add.s32 	%r3, %r1, 256;
	cvt.u64.u32 	%rd13, %r3;
	setp.le.s64 	%p3, %rd4, %rd13;
	@%p3 bra 	$L__BB2_6;
	st.global.u64 	[%rd5+2048], %rd7;
$L__BB2_6:
	ret;

}


// ===== COMPILED SASS (sm_100) =====

	.target	sm_100

	.elftype	@"ET_EXEC"


//--------------------- .note.nv.tkinfo           --------------------------
	.section	.note.nv.tkinfo,"",@"SHT_NOTE"
	.sectionflags	@"SHF_NOTE_NV_TKINFO"
	.tkinfo
        /*0018*/ 	.word	0x00000002
        /*0030*/ 	.string	""
        /*0030*/ 	.string	"ptxas"
        /*0030*/ 	.string	"Cuda compilation tools, release 13.0, V13.0.88"
        /*0030*/ 	.string	"Build cuda_13.0.r13.0/compiler.36424714_0"
        /*0030*/ 	.string	"-arch sm_100 -m 64 "



//--------------------- .note.nv.cuinfo           --------------------------
	.section	.note.nv.cuinfo,"",@"SHT_NOTE"
	.sectionflags	@"SHF_NOTE_NV_CUINFO"
        /*0018*/ 	.short	0x0002
        /*001a*/ 	.short	0x0064
        /*001c*/ 	.short	0x0082
	.zero		2


//--------------------- .nv.info                  --------------------------
	.section	.nv.info,"",@"SHT_CUDA_INFO"
	.align	4


	//----- nvinfo : EIATTR_REGCOUNT
	.align		4
        /*0000*/ 	.byte	0x04, 0x2f
        /*0002*/ 	.short	(.L_45 - .L_44)
	.align		4
.L_44:
        /*0004*/ 	.word	index@(_Z9calc_timeiN6thrust24THRUST_300001_SM_1000_NS13device_vectorIP5agentNS0_16device_allocatorIS3_EEEES3_P5group)
        /*0008*/ 	.word	0x00000018


	//----- nvinfo : EIATTR_FRAME_SIZE
	.align		4
.L_45:
        /*000c*/ 	.byte	0x04, 0x11
        /*000e*/ 	.short	(.L_47 - .L_46)
	.align		4
.L_46:
        /*0010*/ 	.word	index@(_Z9calc_timeiN6thrust24THRUST_300001_SM_1000_NS13device_vectorIP5agentNS0_16device_allocatorIS3_EEEES3_P5group)
        /*0014*/ 	.word	0x00000000


	//----- nvinfo : EIATTR_REGCOUNT
	.align		4
.L_47:
        /*0018*/ 	.byte	0x04, 0x2f
        /*001a*/ 	.short	(.L_49 - .L_48)
	.align		4
.L_48:
        /*001c*/ 	.word	index@(_ZN3cub18CUB_300001_SM_10006detail11EmptyKernelIvEEvv)
        /*0020*/ 	.word	0x00000004


	//----- nvinfo : EIATTR_FRAME_SIZE
	.align		4
.L_49:
        /*0024*/ 	.byte	0x04, 0x11
        /*0026*/ 	.short	(.L_51 - .L_50)
	.align		4
.L_50:
        /*0028*/ 	.word	index@(_ZN3cub18CUB_300001_SM_10006detail11EmptyKernelIvEEvv)
        /*002c*/ 	.word	0x00000000


	//----- nvinfo : EIATTR_REGCOUNT
	.align		4
.L_51:
        /*0030*/ 	.byte	0x04, 0x2f
        /*0032*/ 	.short	(.L_53 - .L_52)
	.align		4
.L_52:
        /*0034*/ 	.word	index@(_ZN3cub18CUB_300001_SM_10006detail8for_each13static_kernelINS2_12policy_hub_t12policy_500_tElN6thrust24THRUST_300001_SM_1000_NS8cuda_cub6__fill7functorINS7_6detail15normal_iteratorINS7_10device_ptrIP5groupEEEESF_EEEEvT0_T1_)
        /*0038*/ 	.word	0x00000009


	//----- nvinfo : EIATTR_FRAME_SIZE
	.align		4
.L_53:
        /*003c*/ 	.byte	0x04, 0x11
        /*003e*/ 	.short	(.L_55 - .L_54)
	.align		4
.L_54:
        /*0040*/ 	.word	index@(_ZN3cub18CUB_300001_SM_10006detail8for_each13static_kernelINS2_12policy_hub_t12policy_500_tElN6thrust24THRUST_300001_SM_1000_NS8cuda_cub6__fill7functorINS7_6detail15normal_iteratorINS7_10device_ptrIP5groupEEEESF_EEEEvT0_T1_)
        /*0044*/ 	.word	0x00000000


	//----- nvinfo : EIATTR_MIN_STACK_SIZE
	.align		4
.L_55:
        /*0048*/ 	.byte	0x04, 0x12
        /*004a*/ 	.short	(.L_57 - .L_56)
	.align		4
.L_56:
        /*004c*/ 	.word	index@(_ZN3cub18CUB_300001_SM_10006detail8for_each13static_kernelINS2_12policy_hub_t12policy_500_tElN6thrust24THRUST_300001_SM_1000_NS8cuda_cub6__fill7functorINS7_6detail15normal_iteratorINS7_10device_ptrIP5groupEEEESF_EEEEvT0_T1_)
        /*0050*/ 	.word	0x00000000


	//----- nvinfo : EIATTR_MIN_STACK_SIZE
	.align		4
.L_57:
        /*0054*/ 	.byte	0x04, 0x12
        /*0056*/ 	.short	(.L_59 - .L_58)
	.align		4
.L_58:
        /*0058*/ 	.word	index@(_ZN3cub18CUB_300001_SM_10006detail11EmptyKernelIvEEvv)
        /*005c*/ 	.word	0x00000000


	//----- nvinfo : EIATTR_MIN_STACK_SIZE
	.align		4
.L_59:
        /*0060*/ 	.byte	0x04, 0x12
        /*0062*/ 	.short	(.L_61 - .L_60)
	.align		4
.L_60:
        /*0064*/ 	.word	index@(_Z9calc_timeiN6thrust24THRUST_300001_SM_1000_NS13device_vectorIP5agentNS0_16device_allocatorIS3_EEEES3_P5group)
        /*0068*/ 	.word	0x00000000
.L_61:


//--------------------- .nv.compat                --------------------------
	.section	.nv.compat,"",@"SHT_CUDA_COMPAT_INFO"
	.align	4
        /*0000*/ 	.byte	0x02, 0x09, 0x00, 0x00, 0x02, 0x02, 0x01, 0x00, 0x02, 0x05, 0x05, 0x00, 0x03, 0x07, 0x01, 0x01
        /*0010*/ 	.byte	0x02, 0x03, 0x00, 0x00, 0x02, 0x06, 0x01, 0x00, 0x04, 0x0b, 0x08, 0x00, 0x09, 0x00, 0x00, 0x00
        /*0020*/ 	.byte	0x00, 0x00, 0x00, 0x00


//--------------------- .nv.info._ZN3cub18CUB_300001_SM_10006detail8for_each13static_kernelINS2_12policy_hub_t12policy_500_tElN6thrust24THRUST_300001_SM_1000_NS8cuda_cub6__fill7functorINS7_6detail15normal_iteratorINS7_10device_ptrIP5groupEEEESF_EEEEvT0_T1_ --------------------------
	.section	.nv.info._ZN3cub18CUB_300001_SM_10006detail8for_each13static_kernelINS2_12policy_hub_t12policy_500_tElN6thrust24THRUST_300001_SM_1000_NS8cuda_cub6__fill7functorINS7_6detail15normal_iteratorINS7_10device_ptrIP5groupEEEESF_EEEEvT0_T1_,"",@"SHT_CUDA_INFO"
	.sectionflags	@""
	.align	4


	//----- nvinfo : EIATTR_CUDA_API_VERSION
	.align		4
        /*0000*/ 	.byte	0x04, 0x37
        /*0002*/ 	.short	(.L_63 - .L_62)
.L_62:
        /*0004*/ 	.word	0x00000082


	//----- nvinfo : EIATTR_KPARAM_INFO
	.align		4
.L_63:
        /*0008*/ 	.byte	0x04, 0x17
        /*000a*/ 	.short	(.L_65 - .L_64)
.L_64:
        /*000c*/ 	.word	0x00000000
        /*0010*/ 	.short	0x0001
        /*0012*/ 	.short	0x0008
        /*0014*/ 	.byte	0x00, 0xf0, 0x41, 0x00


	//----- nvinfo : EIATTR_KPARAM_INFO
	.align		4
.L_65:
        /*0018*/ 	.byte	0x04, 0x17
        /*001a*/ 	.short	(.L_67 - .L_66)
.L_66:
        /*001c*/ 	.word	0x00000000
        /*0020*/ 	.short	0x0000
        /*0022*/ 	.short	0x0000
        /*0024*/ 	.byte	0x00, 0xf0, 0x21, 0x00


	//----- nvinfo : EIATTR_SPARSE_MMA_MASK
	.align		4
.L_67:
        /*0028*/ 	.byte	0x03, 0x50
        /*002a*/ 	.short	0x0000


	//----- nvinfo : EIATTR_MAXREG_COUNT
	.align		4
        /*002c*/ 	.byte	0x03, 0x1b
        /*002e*/ 	.short	0x00ff


	//----- nvinfo : EIATTR_MERCURY_ISA_VERSION
	.align		4
        /*0030*/ 	.byte	0x03, 0x5f
        /*0032*/ 	.short	0x0101


	//----- nvinfo : EIATTR_VRC_CTA_INIT_COUNT
	.align		4
        /*0034*/ 	.byte	0x02, 0x4a
	.zero		1
	.zero		1


	//----- nvinfo : EIATTR_EXIT_INSTR_OFFSETS
	.align		4
        /*0038*/ 	.byte	0x04, 0x1c
        /*003a*/ 	.short	(.L_69 - .L_68)


	//   ....[0]....
.L_68:
        /*003c*/ 	.word	0x00000130


	//   ....[1]....
        /*0040*/ 	.word	0x00000240


	//   ....[2]....
        /*0044*/ 	.word	0x00000270


	//----- nvinfo : EIATTR_MAX_THREADS
	.align		4
.L_69:
        /*0048*/ 	.byte	0x04, 0x05
        /*004a*/ 	.short	(.L_71 - .L_70)
.L_70:
        /*004c*/ 	.word	0x00000100
        /*0050*/ 	.word	0x00000001
        /*0054*/ 	.word	0x00000001


	//----- nvinfo : EIATTR_CBANK_PARAM_SIZE
	.align		4
.L_71:
        /*0058*/ 	.byte	0x03, 0x19
        /*005a*/ 	.short	0x0018


	//----- nvinfo : EIATTR_PARAM_CBANK
	.align		4
        /*005c*/ 	.byte	0x04, 0x0a
        /*005e*/ 	.short	(.L_73 - .L_72)
	.align		4
.L_72:
        /*0060*/ 	.word	index@(.nv.constant0._ZN3cub18CUB_300001_SM_10006detail8for_each13static_kernelINS2_12policy_hub_t12policy_500_tElN6thrust24THRUST_300001_SM_1000_NS8cuda_cub6__fill7functorINS7_6detail15normal_iteratorINS7_10device_ptrIP5groupEEEESF_EEEEvT0_T1_)
        /*0064*/ 	.short	0x0380
        /*0066*/ 	.short	0x0018


	//----- nvinfo : EIATTR_SW_WAR
	.align		4
.L_73:
        /*0068*/ 	.byte	0x04, 0x36
        /*006a*/ 	.short	(.L_75 - .L_74)
.L_74:
        /*006c*/ 	.word	0x00000008
.L_75:


//--------------------- .nv.info._ZN3cub18CUB_300001_SM_10006detail11EmptyKernelIvEEvv --------------------------
	.section	.nv.info._ZN3cub18CUB_300001_SM_10006detail11EmptyKernelIvEEvv,"",@"SHT_CUDA_INFO"
	.sectionflags	@""
	.align	4


	//----- nvinfo : EIATTR_CUDA_API_VERSION
	.align		4
        /*0000*/ 	.byte	0x04, 0x37
        /*0002*/ 	.short	(.L_77 - .L_76)
.L_76:
        /*0004*/ 	.word	0x00000082


	//----- nvinfo : EIATTR_SPARSE_MMA_MASK
	.align		4
.L_77:
        /*0008*/ 	.byte	0x03, 0x50
        /*000a*/ 	.short	0x0000


	//----- nvinfo : EIATTR_MAXREG_COUNT
	.align		4
        /*000c*/ 	.byte	0x03, 0x1b
        /*000e*/ 	.short	0x00ff


	//----- nvinfo : EIATTR_MERCURY_ISA_VERSION
	.align		4
        /*0010*/ 	.byte	0x03, 0x5f
        /*0012*/ 	.short	0x0101


	//----- nvinfo : EIATTR_VRC_CTA_INIT_COUNT
	.align		4
        /*0014*/ 	.byte	0x02, 0x4a
	.zero		1
	.zero		1


	//----- nvinfo : EIATTR_EXIT_INSTR_OFFSETS
	.align		4
        /*0018*/ 	.byte	0x04, 0x1c
        /*001a*/ 	.short	(.L_79 - .L_78)


	//   ....[0]....
.L_78:
        /*001c*/ 	.word	0x00000010


	//----- nvinfo : EIATTR_SW_WAR
	.align		4
.L_79:
        /*0020*/ 	.byte	0x04, 0x36
        /*0022*/ 	.short	(.L_81 - .L_80)
.L_80:
        /*0024*/ 	.word	0x00000008
.L_81:


//--------------------- .nv.info._Z9calc_timeiN6thrust24THRUST_300001_SM_1000_NS13device_vectorIP5agentNS0_16device_allocatorIS3_EEEES3_P5group --------------------------
	.section	.nv.info._Z9calc_timeiN6thrust24THRUST_300001_SM_1000_NS13device_vectorIP5agentNS0_16device_allocatorIS3_EEEES3_P5group,"",@"SHT_CUDA_INFO"
	.sectionflags	@""
	.align	4


	//----- nvinfo : EIATTR_CUDA_API_VERSION
	.align		4
        /*0000*/ 	.byte	0x04, 0x37
        /*0002*/ 	.short	(.L_83 - .L_82)
.L_82:
        /*0004*/ 	.word	0x00000082


	//----- nvinfo : EIATTR_KPARAM_INFO
	.align		4
.L_83:
        /*0008*/ 	.byte	0x04, 0x17
        /*000a*/ 	.short	(.L_85 - .L_84)
.L_84:
        /*000c*/ 	.word	0x00000000
        /*0010*/ 	.short	0x0003
        /*0012*/ 	.short	0x0030
        /*0014*/ 	.byte	0x00, 0xf5, 0x21, 0x00


	//----- nvinfo : EIATTR_KPARAM_INFO
	.align		4
.L_85:
        /*0018*/ 	.byte	0x04, 0x17
        /*001a*/ 	.short	(.L_87 - .L_86)
.L_86:
        /*001c*/ 	.word	0x00000000
        /*0020*/ 	.short	0x0002
        /*0022*/ 	.short	0x0028
        /*0024*/ 	.byte	0x00, 0xf5, 0x21, 0x00


	//----- nvinfo : EIATTR_KPARAM_INFO
	.align		4
.L_87:
        /*0028*/ 	.byte	0x04, 0x17
        /*002a*/ 	.short	(.L_89 - .L_88)
.L_88:
        /*002c*/ 	.word	0x00000000
        /*0030*/ 	.short	0x0001
        /*0032*/ 	.short	0x0008
        /*0034*/ 	.byte	0x00, 0xf0, 0x81, 0x00


	//----- nvinfo : EIATTR_KPARAM_INFO
	.align		4
.L_89:
        /*0038*/ 	.byte	0x04, 0x17
        /*003a*/ 	.short	(.L_91 - .L_90)
.L_90:
        /*003c*/ 	.word	0x00000000
        /*0040*/ 	.short	0x0000
        /*0042*/ 	.short	0x0000
        /*0044*/ 	.byte	0x00, 0xf0, 0x11, 0x00


	//----- nvinfo : EIATTR_SPARSE_MMA_MASK
	.align		4
.L_91:
        /*0048*/ 	.byte	0x03, 0x50
        /*004a*/ 	.short	0x0000


	//----- nvinfo : EIATTR_MAXREG_COUNT
	.align		4
        /*004c*/ 	.byte	0x03, 0x1b
        /*004e*/ 	.short	0x00ff


	//----- nvinfo : EIATTR_EXTERNS
	.align		4
        /*0050*/ 	.byte	0x04, 0x0f
        /*0052*/ 	.short	(.L_93 - .L_92)


	//   ....[0]....
	.align		4
.L_92:
        /*0054*/ 	.word	index@(free)


	//----- nvinfo : EIATTR_MERCURY_ISA_VERSION
	.align		4
.L_93:
        /*0058*/ 	.byte	0x03, 0x5f
        /*005a*/ 	.short	0x0101


	//----- nvinfo : EIATTR_VRC_CTA_INIT_COUNT
	.align		4
        /*005c*/ 	.byte	0x02, 0x4a
	.zero		1
	.zero		1


	//----- nvinfo : EIATTR_SYSCALL_OFFSETS
	.align		4
        /*0060*/ 	.byte	0x04, 0x46
        /*0062*/ 	.short	(.L_95 - .L_94)


	//   ....[0]....
.L_94:
        /*0064*/ 	.word	0x000000f0


	//----- nvinfo : EIATTR_EXIT_INSTR_OFFSETS
	.align		4
.L_95:
        /*0068*/ 	.byte	0x04, 0x1c
        /*006a*/ 	.short	(.L_97 - .L_96)


	//   ....[0]....
.L_96:
        /*006c*/ 	.word	0x000000a0


	//   ....[1]....
        /*0070*/ 	.word	0x00000180


	//----- nvinfo : EIATTR_CRS_STACK_SIZE
	.align		4
.L_97:
        /*0074*/ 	.byte	0x04, 0x1e
        /*0076*/ 	.short	(.L_99 - .L_98)
.L_98:
        /*0078*/ 	.word	0x00000000


	//----- nvinfo : EIATTR_CBANK_PARAM_SIZE
	.align		4
.L_99:
        /*007c*/ 	.byte	0x03, 0x19
        /*007e*/ 	.short	0x0038


	//----- nvinfo : EIATTR_PARAM_CBANK
	.align		4
        /*0080*/ 	.byte	0x04, 0x0a
        /*0082*/ 	.short	(.L_101 - .L_100)
	.align		4
.L_100:
        /*0084*/ 	.word	index@(.nv.constant0._Z9calc_timeiN6thrust24THRUST_300001_SM_1000_NS13device_vectorIP5agentNS0_16device_allocatorIS3_EEEES3_P5group)
        /*0088*/ 	.short	0x0380
        /*008a*/ 	.short	0x0038


	//----- nvinfo : EIATTR_SW_WAR
	.align		4
.L_101:
        /*008c*/ 	.byte	0x04, 0x36
        /*008e*/ 	.short	(.L_103 - .L_102)
.L_102:
        /*0090*/ 	.word	0x00000008
.L_103:


//--------------------- .nv.callgraph             --------------------------
	.section	.nv.callgraph,"",@"SHT_CUDA_CALLGRAPH"
	.align	4
	.sectionentsize	8
	.align		4
        /*0000*/ 	.word	0x00000000
	.align		4
        /*0004*/ 	.word	0xffffffff
	.align		4
        /*0008*/ 	.word	index@(_Z9calc_timeiN6thrust24THRUST_300001_SM_1000_NS13device_vectorIP5agentNS0_16device_allocatorIS3_EEEES3_P5group)
	.align		4
        /*000c*/ 	.word	index@(free)
	.align		4
        /*0010*/ 	.word	0x00000000
	.align		4
        /*0014*/ 	.word	0xfffffffe
	.align		4
        /*0018*/ 	.word	0x00000000
	.align		4
        /*001c*/ 	.word	0xfffffffd
	.align		4
        /*0020*/ 	.word	0x00000000
	.align		4
        /*0024*/ 	.word	0xfffffffc


//--------------------- .nv.constant4             --------------------------
	.section	.nv.constant4,"a",@progbits
	.align	8
	.align		8
.nv.constant4:
        /*0000*/ 	.dword	elapsed
	.align		8
        /*0008*/ 	.dword	_ZN34_INTERNAL_e6e5f06d_4_k_cu_f38683424cuda3std3__45__cpo5beginE
	.align		8
        /*0010*/ 	.dword	_ZN34_INTERNAL_e6e5f06d_4_k_cu_f38683424cuda3std3__45__cpo3endE
	.align		8
        /*0018*/ 	.dword	_ZN34_INTERNAL_e6e5f06d_4_k_cu_f38683424cuda3std3__45__cpo6cbeginE
	.align		8
        /*0020*/ 	.dword	_ZN34_INTERNAL_e6e5f06d_4_k_cu_f38683424cuda3std3__45__cpo4cendE
	.align		8
        /*0028*/ 	.dword	_ZN34_INTERNAL_e6e5f06d_4_k_cu_f38683424cuda3std3__45__cpo6rbeginE
	.align		8
        /*0030*/ 	.dword	_ZN34_INTERNAL_e6e5f06d_4_k_cu_f38683424cuda3std3__45__cpo4rendE
	.align		8
        /*0038*/ 	.dword	_ZN34_INTERNAL_e6e5f06d_4_k_cu_f38683424cuda3std3__45__cpo7crbeginE
	.align		8
        /*0040*/ 	.dword	_ZN34_INTERNAL_e6e5f06d_4_k_cu_f38683424cuda3std3__45__cpo5crendE
	.align		8
        /*0048*/ 	.dword	_ZN34_INTERNAL_e6e5f06d_4_k_cu_f38683424cuda3std3__436_GLOBAL__N__e6e5f06d_4_k_cu_f38683426ignoreE
	.align		8
        /*0050*/ 	.dword	_ZN34_INTERNAL_e6e5f06d_4_k_cu_f38683424cuda3std3__419piecewise_constructE
	.align		8
        /*0058*/ 	.dword	_ZN34_INTERNAL_e6e5f06d_4_k_cu_f38683424cuda3std3__48in_placeE
	.align		8
        /*0060*/ 	.dword	_ZN34_INTERNAL_e6e5f06d_4_k_cu_f38683424cuda3std3__420unreachable_sentinelE
	.align		8
        /*0068*/ 	.dword	_ZN34_INTERNAL_e6e5f06d_4_k_cu_f38683424cuda3std3__47nulloptE
	.align		8
        /*0070*/ 	.dword	_ZN34_INTERNAL_e6e5f06d_4_k_cu_f38683424cuda3std3__48unexpectE
	.align		8
        /*0078*/ 	.dword	_ZN34_INTERNAL_e6e5f06d_4_k_cu_f38683424cuda3std6ranges3__45__cpo4swapE
	.align		8
        /*0080*/ 	.dword	_ZN34_INTERNAL_e6e5f06d_4_k_cu_f38683424cuda3std6ranges3__45__cpo9iter_moveE
	.align		8
        /*0088*/ 	.dword	_ZN34_INTERNAL_e6e5f06d_4_k_cu_f38683424cuda3std6ranges3__45__cpo5beginE
	.align		8
        /*0090*/ 	.dword	_ZN34_INTERNAL_e6e5f06d_4_k_cu_f38683424cuda3std6ranges3__45__cpo3endE
	.align		8
        /*0098*/ 	.dword	_ZN34_INTERNAL_e6e5f06d_4_k_cu_f38683424cuda3std6ranges3__45__cpo6cbeginE
	.align		8
        /*00a0*/ 	.dword	_ZN34_INTERNAL_e6e5f06d_4_k_cu_f38683424cuda3std6ranges3__45__cpo4cendE
	.align		8
        /*00a8*/ 	.dword	_ZN34_INTERNAL_e6e5f06d_4_k_cu_f38683424cuda3std6ranges3__45__cpo7advanceE
	.align		8
        /*00b0*/ 	.dword	_ZN34_INTERNAL_e6e5f06d_4_k_cu_f38683424cuda3std6ranges3__45__cpo9iter_swapE
	.align		8
        /*00b8*/ 	.dword	_ZN34_INTERNAL_e6e5f06d_4_k_cu_f38683424cuda3std6ranges3__45__cpo4nextE
	.align		8
        /*00c0*/ 	.dword	_ZN34_INTERNAL_e6e5f06d_4_k_cu_f38683424cuda3std6ranges3__45__cpo4prevE
	.align		8
        /*00c8*/ 	.dword	_ZN34_INTERNAL_e6e5f06d_4_k_cu_f38683424cuda3std6ranges3__45__cpo4dataE
	.align		8
        /*00d0*/ 	.dword	_ZN34_INTERNAL_e6e5f06d_4_k_cu_f38683424cuda3std6ranges3__45__cpo5cdataE
	.align		8
        /*00d8*/ 	.dword	_ZN34_INTERNAL_e6e5f06d_4_k_cu_f38683424cuda3std6ranges3__45__cpo4sizeE
	.align		8
        /*00e0*/ 	.dword	_ZN34_INTERNAL_e6e5f06d_4_k_cu_f38683424cuda3std6ranges3__45__cpo5ssizeE
	.align		8
        /*00e8*/ 	.dword	_ZN34_INTERNAL_e6e5f06d_4_k_cu_f38683424cuda3std6ranges3__45__cpo8distanceE
	.align		8
        /*00f0*/ 	.dword	_ZN34_INTERNAL_e6e5f06d_4_k_cu_f38683426thrust24THRUST_300001_SM_1000_NS8cuda_cub3parE
	.align		8
        /*00f8*/ 	.dword	_ZN34_INTERNAL_e6e5f06d_4_k_cu_f38683426thrust24THRUST_300001_SM_1000_NS8cuda_cub10par_nosyncE
	.align		8
        /*0100*/ 	.dword	_ZN34_INTERNAL_e6e5f06d_4_k_cu_f38683426thrust24THRUST_300001_SM_1000_NS6system6detail10sequential3seqE
	.align		8
        /*0108*/ 	.dword	_ZN34_INTERNAL_e6e5f06d_4_k_cu_f38683426thrust24THRUST_300001_SM_1000_NS12placeholders2_1E
	.align		8
        /*0110*/ 	.dword	_ZN34_INTERNAL_e6e5f06d_4_k_cu_f38683426thrust24THRUST_300001_SM_1000_NS12placeholders2_2E
	.align		8
        /*0118*/ 	.dword	_ZN34_INTERNAL_e6e5f06d_4_k_cu_f38683426thrust24THRUST_300001_SM_1000_NS12placeholders2_3E
	.align		8
        /*0120*/ 	.dword	_ZN34_INTERNAL_e6e5f06d_4_k_cu_f38683426thrust24THRUST_300001_SM_1000_NS12placeholders2_4E
	.align		8
        /*0128*/ 	.dword	_ZN34_INTERNAL_e6e5f06d_4_k_cu_f38683426thrust24THRUST_300001_SM_1000_NS12placeholders2_5E
	.align		8
        /*0130*/ 	.dword	_ZN34_INTERNAL_e6e5f06d_4_k_cu_f38683426thrust24THRUST_300001_SM_1000_NS12placeholders2_6E
	.align		8
        /*0138*/ 	.dword	_ZN34_INTERNAL_e6e5f06d_4_k_cu_f38683426thrust24THRUST_300001_SM_1000_NS12placeholders2_7E
	.align		8
        /*0140*/ 	.dword	_ZN34_INTERNAL_e6e5f06d_4_k_cu_f38683426thrust24THRUST_300001_SM_1000_NS12placeholders2_8E
	.align		8
        /*0148*/ 	.dword	_ZN34_INTERNAL_e6e5f06d_4_k_cu_f38683426thrust24THRUST_300001_SM_1000_NS12placeholders2_9E
	.align		8
        /*0150*/ 	.dword	_ZN34_INTERNAL_e6e5f06d_4_k_cu_f38683426thrust24THRUST_300001_SM_1000_NS12placeholders3_10E
	.align		8
        /*0158*/ 	.dword	_ZN34_INTERNAL_e6e5f06d_4_k_cu_f38683426thrust24THRUST_300001_SM_1000_NS3seqE
	.align		8
        /*0160*/ 	.dword	free


//--------------------- .text._ZN3cub18CUB_300001_SM_10006detail8for_each13static_kernelINS2_12policy_hub_t12policy_500_tElN6thrust24THRUST_300001_SM_1000_NS8cuda_cub6__fill7functorINS7_6detail15normal_iteratorINS7_10device_ptrIP5groupEEEESF_EEEEvT0_T1_ --------------------------
	.section	.text._ZN3cub18CUB_300001_SM_10006detail8for_each13static_kernelINS2_12policy_hub_t12policy_500_tElN6thrust24THRUST_300001_SM_1000_NS8cuda_cub6__fill7functorINS7_6detail15normal_iteratorINS7_10device_ptrIP5groupEEEESF_EEEEvT0_T1_,"ax",@progbits
	.align	128
        .global         _ZN3cub18CUB_300001_SM_10006detail8for_each13static_kernelINS2_12policy_hub_t12policy_500_tElN6thrust24THRUST_300001_SM_1000_NS8cuda_cub6__fill7functorINS7_6detail15normal_iteratorINS7_10device_ptrIP5groupEEEESF_EEEEvT0_T1_
        .type           _ZN3cub18CUB_300001_SM_10006detail8for_each13static_kernelINS2_12policy_hub_t12policy_500_tElN6thrust24THRUST_300001_SM_1000_NS8cuda_cub6__fill7functorINS7_6detail15normal_iteratorINS7_10device_ptrIP5groupEEEESF_EEEEvT0_T1_,@function
        .size           _ZN3cub18CUB_300001_SM_10006detail8for_each13static_kernelINS2_12policy_hub_t12policy_500_tElN6thrust24THRUST_300001_SM_1000_NS8cuda_cub6__fill7functorINS7_6detail15normal_iteratorINS7_10device_ptrIP5groupEEEESF_EEEEvT0_T1_,(.L_x_6 - _ZN3cub18CUB_300001_SM_10006detail8for_each13static_kernelINS2_12policy_hub_t12policy_500_tElN6thrust24THRUST_300001_SM_1000_NS8cuda_cub6__fill7functorINS7_6detail15normal_iteratorINS7_10device_ptrIP5groupEEEESF_EEEEvT0_T1_)
        .other          _ZN3cub18CUB_300001_SM_10006detail8for_each13static_kernelINS2_12policy_hub_t12policy_500_tElN6thrust24THRUST_300001_SM_1000_NS8cuda_cub6__fill7functorINS7_6detail15normal_iteratorINS7_10device_ptrIP5groupEEEESF_EEEEvT0_T1_,@"STO_CUDA_ENTRY STV_DEFAULT"
_ZN3cub18CUB_300001_SM_10006detail8for_each13static_kernelINS2_12policy_hub_t12policy_500_tElN6thrust24THRUST_300001_SM_1000_NS8cuda_cub6__fill7functorINS7_6detail15normal_iteratorINS7_10device_ptrIP5groupEEEESF_EEEEvT0_T1_:
.text._ZN3cub18CUB_300001_SM_10006detail8for_each13static_kernelINS2_12policy_hub_t12policy_500_tElN6thrust24THRUST_300001_SM_1000_NS8cuda_cub6__fill7functorINS7_6detail15normal_iteratorINS7_10device_ptrIP5groupEEEESF_EEEEvT0_T1_:
[----:B------:R-:W-:Y:S08]  /*0000*/  LDC R1, c[0x0][0x37c] ;  /* 0x0000df00ff017b82 */ /* 0x000ff00000000800 */
[----:B------:R-:W0:Y:S01]  /*0010*/  S2UR UR4, SR_CTAID.X ;  /* 0x00000000000479c3 */ /* 0x000e220000002500 */
[----:B------:R-:W1:Y:S01]  /*0020*/  LDCU.64 UR6, c[0x0][0x380] ;  /* 0x00007000ff0677ac */ /* 0x000e620008000a00 */
[----:B------:R-:W2:Y:S01]  /*0030*/  LDCU.64 UR8, c[0x0][0x358] ;  /* 0x00006b00ff0877ac */ /* 0x000ea20008000a00 */
[----:B0-----:R-:W-:-:S04]  /*0040*/  UIMAD.WIDE.U32 UR4, UR4, 0x200, URZ ;  /* 0x00000200040478a5 */ /* 0x001fc8000f8e00ff */
[----:B-1----:R-:W-:-:S04]  /*0050*/  UIADD3 UR6, UP0, UPT, -UR4, UR6, URZ ;  /* 0x0000000604067290 */ /* 0x002fc8000ff1e1ff */
[----:B------:R-:W-:Y:S02]  /*0060*/  UIADD3.X UR7, UPT, UPT, ~UR5, UR7, URZ, UP0, !UPT ;  /* 0x0000000705077290 */ /* 0x000fe400087fe5ff */
[----:B------:R-:W-:-:S04]  /*0070*/  UISETP.GE.U32.AND UP0, UPT, UR6, 0x200, UPT ;  /* 0x000002000600788c */ /* 0x000fc8000bf06070 */
[----:B------:R-:W-:-:S09]  /*0080*/  UISETP.GE.AND.EX UP0, UPT, UR7, URZ, UPT, UP0 ;  /* 0x000000ff0700728c */ /* 0x000fd2000bf06300 */
[----:B--2---:R-:W-:Y:S05]  /*0090*/  BRA.U !UP0, `(.L_x_0) ;  /* 0x0000000108287547 */ /* 0x004fea000b800000 */
[----:B------:R-:W0:Y:S01]  /*00a0*/  S2R R0, SR_TID.X ;  /* 0x0000000000007919 */ /* 0x000e220000002100 */
[----:B------:R-:W1:Y:S01]  /*00b0*/  LDCU.64 UR6, c[0x0][0x388] ;  /* 0x00007100ff0677ac */ /* 0x000e620008000a00 */
[----:B------:R-:W2:Y:S01]  /*00c0*/  LDC.64 R4, c[0x0][0x390] ;  /* 0x0000e400ff047b82 */ /* 0x000ea20000000a00 */
[----:B0-----:R-:W-:-:S05]  /*00d0*/  IADD3 R0, P0, PT, R0, UR4, RZ ;  /* 0x0000000400007c10 */ /* 0x001fca000ff1e0ff */
[----:B------:R-:W-:Y:S01]  /*00e0*/  IMAD.X R3, RZ, RZ, UR5, P0 ;  /* 0x00000005ff037e24 */ /* 0x000fe200080e06ff */
[----:B-1----:R-:W-:-:S04]  /*00f0*/  LEA R2, P0, R0, UR6, 0x3 ;  /* 0x0000000600027c11 */ /* 0x002fc8000f8018ff */
[----:B------:R-:W-:-:S05]  /*0100*/  LEA.HI.X R3, R0, UR7, R3, 0x3, P0 ;  /* 0x0000000700037c11 */ /* 0x000fca00080f1c03 */
[----:B--2---:R-:W-:Y:S04]  /*0110*/  STG.E.64 desc[UR8][R2.64], R4 ;  /* 0x0000000402007986 */ /* 0x004fe8000c101b08 */
[----:B------:R-:W-:Y:S01]  /*0120*/  STG.E.64 desc[UR8][R2.64+0x800], R4 ;  /* 0x0008000402007986 */ /* 0x000fe2000c101b08 */
[----:B------:R-:W-:Y:S05]  /*0130*/  EXIT ;  /* 0x000000000000794d */ /* 0x000fea0003800000 */
.L_x_0:
[----:B------:R-:W0:Y:S01]  /*0140*/  S2R R0, SR_TID.X ;  /* 0x0000000000007919 */ /* 0x000e220000002100 */
[----:B------:R-:W-:Y:S01]  /*0150*/  USHF.R.S32.HI UR7, URZ, 0x1f, UR6 ;  /* 0x0000001fff077899 */ /* 0x000fe20008011406 */
[----:B------:R-:W1:Y:S05]  /*0160*/  LDCU.64 UR10, c[0x0][0x388] ;  /* 0x00007100ff0a77ac */ /* 0x000e6a0008000a00 */
[----:B------:R-:W-:Y:S02]  /*0170*/  IMAD.U32 R2, RZ, RZ, UR7 ;  /* 0x00000007ff027e24 */ /* 0x000fe4000f8e00ff */
[----:B------:R-:W-:Y:S01]  /*0180*/  IMAD.U32 R6, RZ, RZ, UR7 ;  /* 0x00000007ff067e24 */ /* 0x000fe2000f8e00ff */
[----:B0-----:R-:W-:-:S04]  /*0190*/  ISETP.LT.U32.AND P0, PT, R0, UR6, PT ;  /* 0x0000000600007c0c */ /* 0x001fc8000bf01070 */
[----:B------:R-:W-:Y:S01]  /*01a0*/  ISETP.GT.AND.EX P0, PT, R2, RZ, PT, P0 ;  /* 0x000000ff0200720c */ /* 0x000fe20003f04300 */
[C---:B------:R-:W-:Y:S01]  /*01b0*/  VIADD R2, R0.reuse, 0x100 ;  /* 0x0000010000027836 */ /* 0x040fe20000000000 */
[----:B------:R-:W-:-:S04]  /*01c0*/  IADD3 R0, P2, PT, R0, UR4, RZ ;  /* 0x0000000400007c10 */ /* 0x000fc8000ff5e0ff */
[----:B------:R-:W-:Y:S01]  /*01d0*/  ISETP.LT.U32.AND P1, PT, R2, UR6, PT ;  /* 0x0000000602007c0c */ /* 0x000fe2000bf21070 */
[----:B------:R-:W-:Y:S01]  /*01e0*/  IMAD.X R3, RZ, RZ, UR5, P2 ;  /* 0x00000005ff037e24 */ /* 0x000fe200090e06ff */
[----:B-1----:R-:W-:Y:S02]  /*01f0*/  LEA R2, P2, R0, UR10, 0x3 ;  /* 0x0000000a00027c11 */ /* 0x002fe4000f8418ff */
[----:B------:R-:W-:Y:S02]  /*0200*/  ISETP.GT.AND.EX P1, PT, R6, RZ, PT, P1 ;  /* 0x000000ff0600720c */ /* 0x000fe40003f24310 */
[----:B------:R-:W-:Y:S01]  /*0210*/  LEA.HI.X R3, R0, UR11, R3, 0x3, P2 ;  /* 0x0000000b00037c11 */ /* 0x000fe200090f1c03 */
[----:B------:R-:W0:Y:S04]  /*0220*/  @P0 LDC.64 R4, c[0x0][0x390] ;  /* 0x0000e400ff040b82 */ /* 0x000e280000000a00 */
[----:B0-----:R0:W-:Y:S06]  /*0230*/  @P0 STG.E.64 desc[UR8][R2.64], R4 ;  /* 0x0000000402000986 */ /* 0x0011ec000c101b08 */
[----:B------:R-:W-:Y:S05]  /*0240*/  @!P1 EXIT ;  /* 0x000000000000994d */ /* 0x000fea0003800000 */
[----:B0-----:R-:W0:Y:S02]  /*0250*/  LDC.64 R4, c[0x0][0x390] ;  /* 0x0000e400ff047b82 */ /* 0x001e240000000a00 */
[----:B0-----:R-:W-:Y:S01]  /*0260*/  STG.E.64 desc[UR8][R2.64+0x800], R4 ;  /* 0x0008000402007986 */ /* 0x001fe2000c101b08 */
[----:B------:R-:W-:Y:S05]  /*0270*/  EXIT ;  /* 0x000000000000794d */ /* 0x000fea0003800000 */
.L_x_1:
[----:B------:R-:W-:-:S00]  /*0280*/  BRA `(.L_x_1) ;  /* 0xfffffffc00fc7947 */ /* 0x000fc0000383ffff */
[----:B------:R-:W-:-:S00]  /*0290*/  NOP ;  /* 0x0000000000007918 */ /* 0x000fc00000000000 */
        /* <DEDUP_REMOVED lines=14> */
.L_x_6:


//--------------------- .text._ZN3cub18CUB_300001_SM_10006detail11EmptyKernelIvEEvv --------------------------
	.section	.text._ZN3cub18CUB_300001_SM_10006detail11EmptyKernelIvEEvv,"ax",@progbits
	.align	128
        .global         _ZN3cub18CUB_300001_SM_10006detail11EmptyKernelIvEEvv
        .type           _ZN3cub18CUB_300001_SM_10006detail11EmptyKernelIvEEvv,@function
        .size           _ZN3cub18CUB_300001_SM_10006detail11EmptyKernelIvEEvv,(.L_x_7 - _ZN3cub18CUB_300001_SM_10006detail11EmptyKernelIvEEvv)
        .other          _ZN3cub18CUB_300001_SM_10006detail11EmptyKernelIvEEvv,@"STO_CUDA_ENTRY STV_DEFAULT"
_ZN3cub18CUB_300001_SM_10006detail11EmptyKernelIvEEvv:
.text._ZN3cub18CUB_300001_SM_10006detail11EmptyKernelIvEEvv:
[----:B------:R-:W-:Y:S01]  /*0000*/  LDC R1, c[0x0][0x37c] ;  /* 0x0000df00ff017b82 */ /* 0x000fe20000000800 */
[----:B------:R-:W-:Y:S05]  /*0010*/  EXIT ;  /* 0x000000000000794d */ /* 0x000fea0003800000 */
.L_x_2:
        /* <DEDUP_REMOVED lines=14> */
.L_x_7:


//--------------------- .text._Z9calc_timeiN6thrust24THRUST_300001_SM_1000_NS13device_vectorIP5agentNS0_16device_allocatorIS3_EEEES3_P5group --------------------------
	.section	.text._Z9calc_timeiN6thrust24THRUST_300001_SM_1000_NS13device_vectorIP5agentNS0_16device_allocatorIS3_EEEES3_P5group,"ax",@progbits
	.align	128
        .global         _Z9calc_timeiN6thrust24THRUST_300001_SM_1000_NS13device_vectorIP5agentNS0_16device_allocatorIS3_EEEES3_P5group
        .type           _Z9calc_timeiN6thrust24THRUST_300001_SM_1000_NS13device_vectorIP5agentNS0_16device_allocatorIS3_EEEES3_P5group,@function
        .size           _Z9calc_timeiN6thrust24THRUST_300001_SM_1000_NS13device_vectorIP5agentNS0_16device_allocatorIS3_EEEES3_P5group,(.L_x_8 - _Z9calc_timeiN6thrust24THRUST_300001_SM_1000_NS13device_vectorIP5agentNS0_16device_allocatorIS3_EEEES3_P5group)
        .other          _Z9calc_timeiN6thrust24THRUST_300001_SM_1000_NS13device_vectorIP5agentNS0_16device_allocatorIS3_EEEES3_P5group,@"STO_CUDA_ENTRY STV_DEFAULT"
_Z9calc_timeiN6thrust24THRUST_300001_SM_1000_NS13device_vectorIP5agentNS0_16device_allocatorIS3_EEEES3_P5group:
.text._Z9calc_timeiN6thrust24THRUST_300001_SM_1000_NS13device_vectorIP5agentNS0_16device_allocatorIS3_EEEES3_P5group:
[----:B------:R-:W0:Y:S01]  /*0000*/  LDC R1, c[0x0][0x37c] ;  /* 0x0000df00ff017b82 */ /* 0x000e220000000800 */
[----:B------:R-:W1:Y:S07]  /*0010*/  S2R R3, SR_TID.X ;  /* 0x0000000000037919 */ /* 0x000e6e0000002100 */
[----:B------:R-:W1:Y:S01]  /*0020*/  LDC.64 R16, c[0x0][0x390] ;  /* 0x0000e400ff107b82 */ /* 0x000e620000000a00 */
[----:B------:R-:W2:Y:S01]  /*0030*/  LDCU.64 UR36, c[0x0][0x358] ;  /* 0x00006b00ff2477ac */ /* 0x000ea20008000a00 */
[----:B-1----:R-:W-:-:S06]  /*0040*/  IMAD.WIDE.U32 R16, R3, 0x8, R16 ;  /* 0x0000000803107825 */ /* 0x002fcc00078e0010 */
[----:B--2---:R-:W2:Y:S04]  /*0050*/  LDG.E.64 R16, desc[UR36][R16.64] ;  /* 0x0000002410107981 */ /* 0x004ea8000c1e1b00 */
[----:B--2---:R-:W2:Y:S04]  /*0060*/  LD.E.64 R2, desc[UR36][R16.64+0x10] ;  /* 0x0000102410027980 */ /* 0x004ea8000c101b00 */
[----:B--2---:R-:W2:Y:S02]  /*0070*/  LD.E.64 R4, desc[UR36][R2.64] ;  /* 0x0000002402047980 */ /* 0x004ea4000c101b00 */
[----:B--2---:R-:W-:-:S04]  /*0080*/  ISETP.NE.U32.AND P0, PT, R4, RZ, PT ;  /* 0x000000ff0400720c */ /* 0x004fc80003f05070 */
[----:B------:R-:W-:-:S13]  /*0090*/  ISETP.NE.AND.EX P0, PT, R5, RZ, PT, P0 ;  /* 0x000000ff0500720c */ /* 0x000fda0003f05300 */
[----:B0-----:R-:W-:Y:S05]  /*00a0*/  @!P0 EXIT ;  /* 0x000000000000894d */ /* 0x001fea0003800000 */
[----:B------:R-:W-:-:S07]  /*00b0*/  IMAD.MOV.U32 R18, RZ, RZ, RZ ;  /* 0x000000ffff127224 */ /* 0x000fce00078e00ff */
.L_x_4:
[----:B------:R-:W-:-:S04]  /*00c0*/  MOV R0, 0x160 ;  /* 0x0000016000007802 */ /* 0x000fc80000000f00 */
[----:B------:R0:W1:Y:S03]  /*00d0*/  LDC.64 R2, c[0x4][R0] ;  /* 0x0100000000027b82 */ /* 0x0000660000000a00 */
[----:B------:R-:W-:-:S07]  /*00e0*/  LEPC R20, `(.L_x_3) ;  /* 0x000000001014794e */ /* 0x000fce0000000000 */
[----:B01----:R-:W-:Y:S05]  /*00f0*/  CALL.ABS.NOINC R2 ;  /* 0x0000000002007343 */ /* 0x003fea0003c00000 */
.L_x_3:
[----:B------:R-:W2:Y:S02]  /*0100*/  LD.E.64 R2, desc[UR36][R16.64+0x10] ;  /* 0x0000102410027980 */ /* 0x000ea4000c101b00 */
[----:B--2---:R-:W-:-:S05]  /*0110*/  IMAD.WIDE.U32 R2, R18, 0x8, R2 ;  /* 0x0000000812027825 */ /* 0x004fca00078e0002 */
[----:B------:R-:W2:Y:S01]  /*0120*/  LD.E.64 R4, desc[UR36][R2.64+0x8] ;  /* 0x0000082402047980 */ /* 0x000ea2000c101b00 */
[C---:B------:R-:W-:Y:S01]  /*0130*/  ISETP.GE.U32.AND P1, PT, R18.reuse, 0x13, PT ;  /* 0x000000131200780c */ /* 0x040fe20003f26070 */
[----:B------:R-:W-:Y:S01]  /*0140*/  VIADD R18, R18, 0x1 ;  /* 0x0000000112127836 */ /* 0x000fe20000000000 */
[----:B--2---:R-:W-:-:S04]  /*0150*/  ISETP.NE.U32.AND P0, PT, R4, RZ, PT ;  /* 0x000000ff0400720c */ /* 0x004fc80003f05070 */
[----:B------:R-:W-:-:S13]  /*0160*/  ISETP.NE.AND.EX P0, PT, R5, RZ, PT, P0 ;  /* 0x000000ff0500720c */ /* 0x000fda0003f05300 */
[----:B------:R-:W-:Y:S05]  /*0170*/  @!P1 BRA P0, `(.L_x_4) ;  /* 0xfffffffc00d09947 */ /* 0x000fea000003ffff */
[----:B------:R-:W-:Y:S05]  /*0180*/  EXIT ;  /* 0x000000000000794d */ /* 0x000fea0003800000 */
.L_x_5:
        /* <DEDUP_REMOVED lines=15> */
.L_x_8:


//--------------------- .nv.shared.reserved.0     --------------------------
	.section	.nv.shared.reserved.0,"aw",@nobits
	.weak		__nv_reservedSMEM_offset_0_alias
	.size		__nv_reservedSMEM_offset_0_alias, 0, 64
	.other		__nv_reservedSMEM_offset_0_alias,@"STO_CUDA_RESERVED_SHARED STV_DEFAULT"
__nv_reservedSMEM_offset_0_alias:
	.zero		0
	.zero		64


//--------------------- .nv.global                --------------------------
	.section	.nv.global,"aw",@nobits
	.align	4
.nv.global:
	.type		elapsed,@object
	.size		elapsed,(_ZN34_INTERNAL_e6e5f06d_4_k_cu_f38683426thrust24THRUST_300001_SM_1000_NS12placeholders3_10E - elapsed)
elapsed:
	.zero		4
	.type		_ZN34_INTERNAL_e6e5f06d_4_k_cu_f38683426thrust24THRUST_300001_SM_1000_NS12placeholders3_10E,@object
	.size		_ZN34_INTERNAL_e6e5f06d_4_k_cu_f38683426thrust24THRUST_300001_SM_1000_NS12placeholders3_10E,(_ZN34_INTERNAL_e6e5f06d_4_k_cu_f38683424cuda3std3__419piecewise_constructE - _ZN34_INTERNAL_e6e5f06d_4_k_cu_f38683426thrust24THRUST_300001_SM_1000_NS12placeholders3_10E)
_ZN34_INTERNAL_e6e5f06d_4_k_cu_f38683426thrust24THRUST_300001_SM_1000_NS12placeholders3_10E:
	.zero		1
	.type		_ZN34_INTERNAL_e6e5f06d_4_k_cu_f38683424cuda3std3__419piecewise_constructE,@object
	.size		_ZN34_INTERNAL_e6e5f06d_4_k_cu_f38683424cuda3std3__419piecewise_constructE,(_ZN34_INTERNAL_e6e5f06d_4_k_cu_f38683424cuda3std6ranges3__45__cpo5cdataE - _ZN34_INTERNAL_e6e5f06d_4_k_cu_f38683424cuda3std3__419piecewise_constructE)
_ZN34_INTERNAL_e6e5f06d_4_k_cu_f38683424cuda3std3__419piecewise_constructE:
	.zero		1
	.type		_ZN34_INTERNAL_e6e5f06d_4_k_cu_f38683424cuda3std6ranges3__45__cpo5cdataE,@object
	.size		_ZN34_INTERNAL_e6e5f06d_4_k_cu_f38683424cuda3std6ranges3__45__cpo5cdataE,(_ZN34_INTERNAL_e6e5f06d_4_k_cu_f38683426thrust24THRUST_300001_SM_1000_NS12placeholders2_2E - _ZN34_INTERNAL_e6e5f06d_4_k_cu_f38683424cuda3std6ranges3__45__cpo5cdataE)
_ZN34_INTERNAL_e6e5f06d_4_k_cu_f38683424cuda3std6ranges3__45__cpo5cdataE:
	.zero		1
	.type		_ZN34_INTERNAL_e6e5f06d_4_k_cu_f38683426thrust24THRUST_300001_SM_1000_NS12placeholders2_2E,@object
	.size		_ZN34_INTERNAL_e6e5f06d_4_k_cu_f38683426thrust24THRUST_300001_SM_1000_NS12placeholders2_2E,(_ZN34_INTERNAL_e6e5f06d_4_k_cu_f38683424cuda3std3__45__cpo3endE - _ZN34_INTERNAL_e6e5f06d_4_k_cu_f38683426thrust24THRUST_300001_SM_1000_NS12placeholders2_2E)
_ZN34_INTERNAL_e6e5f06d_4_k_cu_f38683426thrust24THRUST_300001_SM_1000_NS12placeholders2_2E:
	.zero		1
	.type		_ZN34_INTERNAL_e6e5f06d_4_k_cu_f38683424cuda3std3__45__cpo3endE,@object
	.size		_ZN34_INTERNAL_e6e5f06d_4_k_cu_f38683424cuda3std3__45__cpo3endE,(_ZN34_INTERNAL_e6e5f06d_4_k_cu_f38683424cuda3std6ranges3__45__cpo3endE - _ZN34_INTERNAL_e6e5f06d_4_k_cu_f38683424cuda3std3__45__cpo3endE)
_ZN34_INTERNAL_e6e5f06d_4_k_cu_f38683424cuda3std3__45__cpo3endE:
	.zero		1
	.type		_ZN34_INTERNAL_e6e5f06d_4_k_cu_f38683424cuda3std6ranges3__45__cpo3endE,@object
	.size		_ZN34_INTERNAL_e6e5f06d_4_k_cu_f38683424cuda3std6ranges3__45__cpo3endE,(_ZN34_INTERNAL_e6e5f06d_4_k_cu_f38683426thrust24THRUST_300001_SM_1000_NS12placeholders2_6E - _ZN34_INTERNAL_e6e5f06d_4_k_cu_f38683424cuda3std6ranges3__45__cpo3endE)
_ZN34_INTERNAL_e6e5f06d_4_k_cu_f38683424cuda3std6ranges3__45__cpo3endE:
	.zero		1
	.type		_ZN34_INTERNAL_e6e5f06d_4_k_cu_f38683426thrust24THRUST_300001_SM_1000_NS12placeholders2_6E,@object
	.size		_ZN34_INTERNAL_e6e5f06d_4_k_cu_f38683426thrust24THRUST_300001_SM_1000_NS12placeholders2_6E,(_ZN34_INTERNAL_e6e5f06d_4_k_cu_f38683424cuda3std3__45__cpo4rendE - _ZN34_INTERNAL_e6e5f06d_4_k_cu_f38683426thrust24THRUST_300001_SM_1000_NS12placeholders2_6E)
_ZN34_INTERNAL_e6e5f06d_4_k_cu_f38683426thrust24THRUST_300001_SM_1000_NS12placeholders2_6E:
	.zero		1
	.type		_ZN34_INTERNAL_e6e5f06d_4_k_cu_f38683424cuda3std3__45__cpo4rendE,@object
	.size		_ZN34_INTERNAL_e6e5f06d_4_k_cu_f38683424cuda3std3__45__cpo4rendE,(_ZN34_INTERNAL_e6e5f06d_4_k_cu_f38683424cuda3std6ranges3__45__cpo9iter_swapE - _ZN34_INTERNAL_e6e5f06d_4_k_cu_f38683424cuda3std3__45__cpo4rendE)
_ZN34_INTERNAL_e6e5f06d_4_k_cu_f38683424cuda3std3__45__cpo4rendE:
	.zero		1
	.type		_ZN34_INTERNAL_e6e5f06d_4_k_cu_f38683424cuda3std6ranges3__45__cpo9iter_swapE,@object
	.size		_ZN34_INTERNAL_e6e5f06d_4_k_cu_f38683424cuda3std6ranges3__45__cpo9iter_swapE,(_ZN34_INTERNAL_e6e5f06d_4_k_cu_f38683424cuda3std3__48unexpectE - _ZN34_INTERNAL_e6e5f06d_4_k_cu_f38683424cuda3std6ranges3__45__cpo9iter_swapE)
_ZN34_INTERNAL_e6e5f06d_4_k_cu_f38683424cuda3std6ranges3__45__cpo9iter_swapE:
	.zero		1
	.type		_ZN34_INTERNAL_e6e5f06d_4_k_cu_f38683424cuda3std3__48unexpectE,@object
	.size		_ZN34_INTERNAL_e6e5f06d_4_k_cu_f38683424cuda3std3__48unexpectE,(_ZN34_INTERNAL_e6e5f06d_4_k_cu_f38683426thrust24THRUST_300001_SM_1000_NS8cuda_cub3parE - _ZN34_INTERNAL_e6e5f06d_4_k_cu_f38683424cuda3std3__48unexpectE)
_ZN34_INTERNAL_e6e5f06d_4_k_cu_f38683424cuda3std3__48unexpectE:
	.zero		1
	.type		_ZN34_INTERNAL_e6e5f06d_4_k_cu_f38683426thrust24THRUST_300001_SM_1000_NS8cuda_cub3parE,@object
	.size		_ZN34_INTERNAL_e6e5f06d_4_k_cu_f38683426thrust24THRUST_300001_SM_1000_NS8cuda_cub3parE,(_ZN34_INTERNAL_e6e5f06d_4_k_cu_f38683426thrust24THRUST_300001_SM_1000_NS12placeholders2_8E - _ZN34_INTERNAL_e6e5f06d_4_k_cu_f38683426thrust24THRUST_300001_SM_1000_NS8cuda_cub3parE)
_ZN34_INTERNAL_e6e5f06d_4_k_cu_f38683426thrust24THRUST_300001_SM_1000_NS8cuda_cub3parE:
	.zero		1
	.type		_ZN34_INTERNAL_e6e5f06d_4_k_cu_f38683426thrust24THRUST_300001_SM_1000_NS12placeholders2_8E,@object
	.size		_ZN34_INTERNAL_e6e5f06d_4_k_cu_f38683426thrust24THRUST_300001_SM_1000_NS12placeholders2_8E,(_ZN34_INTERNAL_e6e5f06d_4_k_cu_f38683424cuda3std3__45__cpo5crendE - _ZN34_INTERNAL_e6e5f06d_4_k_cu_f38683426thrust24THRUST_300001_SM_1000_NS12placeholders2_8E)
_ZN34_INTERNAL_e6e5f06d_4_k_cu_f38683426thrust24THRUST_300001_SM_1000_NS12placeholders2_8E:
	.zero		1
	.type		_ZN34_INTERNAL_e6e5f06d_4_k_cu_f38683424cuda3std3__45__cpo5crendE,@object
	.size		_ZN34_INTERNAL_e6e5f06d_4_k_cu_f38683424cuda3std3__45__cpo5crendE,(_ZN34_INTERNAL_e6e5f06d_4_k_cu_f38683424cuda3std6ranges3__45__cpo4prevE - _ZN34_INTERNAL_e6e5f06d_4_k_cu_f38683424cuda3std3__45__cpo5crendE)
_ZN34_INTERNAL_e6e5f06d_4_k_cu_f38683424cuda3std3__45__cpo5crendE:
	.zero		1
	.type		_ZN34_INTERNAL_e6e5f06d_4_k_cu_f38683424cuda3std6ranges3__45__cpo4prevE,@object
	.size		_ZN34_INTERNAL_e6e5f06d_4_k_cu_f38683424cuda3std6ranges3__45__cpo4prevE,(_ZN34_INTERNAL_e6e5f06d_4_k_cu_f38683426thrust24THRUST_300001_SM_1000_NS6system6detail10sequential3seqE - _ZN34_INTERNAL_e6e5f06d_4_k_cu_f38683424cuda3std6ranges3__45__cpo4prevE)
_ZN34_INTERNAL_e6e5f06d_4_k_cu_f38683424cuda3std6ranges3__45__cpo4prevE:
	.zero		1
	.type		_ZN34_INTERNAL_e6e5f06d_4_k_cu_f38683426thrust24THRUST_300001_SM_1000_NS6system6detail10sequential3seqE,@object
	.size		_ZN34_INTERNAL_e6e5f06d_4_k_cu_f38683426thrust24THRUST_300001_SM_1000_NS6system6detail10sequential3seqE,(_ZN34_INTERNAL_e6e5f06d_4_k_cu_f38683424cuda3std6ranges3__45__cpo9iter_moveE - _ZN34_INTERNAL_e6e5f06d_4_k_cu_f38683426thrust24THRUST_300001_SM_1000_NS6system6detail10sequential3seqE)
_ZN34_INTERNAL_e6e5f06d_4_k_cu_f38683426thrust24THRUST_300001_SM_1000_NS6system6detail10sequential3seqE:
	.zero		1
	.type		_ZN34_INTERNAL_e6e5f06d_4_k_cu_f38683424cuda3std6ranges3__45__cpo9iter_moveE,@object
	.size		_ZN34_INTERNAL_e6e5f06d_4_k_cu_f38683424cuda3std6ranges3__45__cpo9iter_moveE,(_ZN34_INTERNAL_e6e5f06d_4_k_cu_f38683426thrust24THRUST_300001_SM_1000_NS12placeholders2_4E - _ZN34_INTERNAL_e6e5f06d_4_k_cu_f38683424cuda3std6ranges3__45__cpo9iter_moveE)
_ZN34_INTERNAL_e6e5f06d_4_k_cu_f38683424cuda3std6ranges3__45__cpo9iter_moveE:
	.zero		1
	.type		_ZN34_INTERNAL_e6e5f06d_4_k_cu_f38683426thrust24THRUST_300001_SM_1000_NS12placeholders2_4E,@object
	.size		_ZN34_INTERNAL_e6e5f06d_4_k_cu_f38683426thrust24THRUST_300001_SM_1000_NS12placeholders2_4E,(_ZN34_INTERNAL_e6e5f06d_4_k_cu_f38683424cuda3std3__45__cpo4cendE - _ZN34_INTERNAL_e6e5f06d_4_k_cu_f38683426thrust24THRUST_300001_SM_1000_NS12placeholders2_4E)
_ZN34_INTERNAL_e6e5f06d_4_k_cu_f38683426thrust24THRUST_300001_SM_1000_NS12placeholders2_4E:
	.zero		1
	.type		_ZN34_INTERNAL_e6e5f06d_4_k_cu_f38683424cuda3std3__45__cpo4cendE,@object
	.size		_ZN34_INTERNAL_e6e5f06d_4_k_cu_f38683424cuda3std3__45__cpo4cendE,(_ZN34_INTERNAL_e6e5f06d_4_k_cu_f38683424cuda3std6ranges3__45__cpo4cendE - _ZN34_INTERNAL_e6e5f06d_4_k_cu_f38683424cuda3std3__45__cpo4cendE)
_ZN34_INTERNAL_e6e5f06d_4_k_cu_f38683424cuda3std3__45__cpo4cendE:
	.zero		1
	.type		_ZN34_INTERNAL_e6e5f06d_4_k_cu_f38683424cuda3std6ranges3__45__cpo4cendE,@object
	.size		_ZN34_INTERNAL_e6e5f06d_4_k_cu_f38683424cuda3std6ranges3__45__cpo4cendE,(_ZN34_INTERNAL_e6e5f06d_4_k_cu_f38683424cuda3std3__420unreachable_sentinelE - _ZN34_INTERNAL_e6e5f06d_4_k_cu_f38683424cuda3std6ranges3__45__cpo4cendE)
_ZN34_INTERNAL_e6e5f06d_4_k_cu_f38683424cuda3std6ranges3__45__cpo4cendE:
	.zero		1
	.type		_ZN34_INTERNAL_e6e5f06d_4_k_cu_f38683424cuda3std3__420unreachable_sentinelE,@object
	.size		_ZN34_INTERNAL_e6e5f06d_4_k_cu_f38683424cuda3std3__420unreachable_sentinelE,(_ZN34_INTERNAL_e6e5f06d_4_k_cu_f38683424cuda3std6ranges3__45__cpo5ssizeE - _ZN34_INTERNAL_e6e5f06d_4_k_cu_f38683424cuda3std3__420unreachable_sentinelE)
_ZN34_INTERNAL_e6e5f06d_4_k_cu_f38683424cuda3std3__420unreachable_sentinelE:
	.zero		1
	.type		_ZN34_INTERNAL_e6e5f06d_4_k_cu_f38683424cuda3std6ranges3__45__cpo5ssizeE,@object
	.size		_ZN34_INTERNAL_e6e5f06d_4_k_cu_f38683424cuda3std6ranges3__45__cpo5ssizeE,(_ZN34_INTERNAL_e6e5f06d_4_k_cu_f38683426thrust24THRUST_300001_SM_1000_NS3seqE - _ZN34_INTERNAL_e6e5f06d_4_k_cu_f38683424cuda3std6ranges3__45__cpo5ssizeE)
_ZN34_INTERNAL_e6e5f06d_4_k_cu_f38683424cuda3std6ranges3__45__cpo5ssizeE:
	.zero		1
	.type		_ZN34_INTERNAL_e6e5f06d_4_k_cu_f38683426thrust24THRUST_300001_SM_1000_NS3seqE,@object
	.size		_ZN34_INTERNAL_e6e5f06d_4_k_cu_f38683426thrust24THRUST_300001_SM_1000_NS3seqE,(_ZN34_INTERNAL_e6e5f06d_4_k_cu_f38683424cuda3std3__48in_placeE - _ZN34_INTERNAL_e6e5f06d_4_k_cu_f38683426thrust24THRUST_300001_SM_1000_NS3seqE)
_ZN34_INTERNAL_e6e5f06d_4_k_cu_f38683426thrust24THRUST_300001_SM_1000_NS3seqE:
	.zero		1
	.type		_ZN34_INTERNAL_e6e5f06d_4_k_cu_f38683424cuda3std3__48in_placeE,@object
	.size		_ZN34_INTERNAL_e6e5f06d_4_k_cu_f38683424cuda3std3__48in_placeE,(_ZN34_INTERNAL_e6e5f06d_4_k_cu_f38683424cuda3std6ranges3__45__cpo4sizeE - _ZN34_INTERNAL_e6e5f06d_4_k_cu_f38683424cuda3std3__48in_placeE)
_ZN34_INTERNAL_e6e5f06d_4_k_cu_f38683424cuda3std3__48in_placeE:
	.zero		1
	.type		_ZN34_INTERNAL_e6e5f06d_4_k_cu_f38683424cuda3std6ranges3__45__cpo4sizeE,@object
	.size		_ZN34_INTERNAL_e6e5f06d_4_k_cu_f38683424cuda3std6ranges3__45__cpo4sizeE,(_ZN34_INTERNAL_e6e5f06d_4_k_cu_f38683426thrust24THRUST_300001_SM_1000_NS12placeholders2_3E - _ZN34_INTERNAL_e6e5f06d_4_k_cu_f38683424cuda3std6ranges3__45__cpo4sizeE)
_ZN34_INTERNAL_e6e5f06d_4_k_cu_f38683424cuda3std6ranges3__45__cpo4sizeE:
	.zero		1
	.type		_ZN34_INTERNAL_e6e5f06d_4_k_cu_f38683426thrust24THRUST_300001_SM_1000_NS12placeholders2_3E,@object
	.size		_ZN34_INTERNAL_e6e5f06d_4_k_cu_f38683426thrust24THRUST_300001_SM_1000_NS12placeholders2_3E,(_ZN34_INTERNAL_e6e5f06d_4_k_cu_f38683424cuda3std3__45__cpo6cbeginE - _ZN34_INTERNAL_e6e5f06d_4_k_cu_f38683426thrust24THRUST_300001_SM_1000_NS12placeholders2_3E)
_ZN34_INTERNAL_e6e5f06d_4_k_cu_f38683426thrust24THRUST_300001_SM_1000_NS12placeholders2_3E:
	.zero		1
	.type		_ZN34_INTERNAL_e6e5f06d_4_k_cu_f38683424cuda3std3__45__cpo6cbeginE,@object
	.size		_ZN34_INTERNAL_e6e5f06d_4_k_cu_f38683424cuda3std3__45__cpo6cbeginE,(_ZN34_INTERNAL_e6e5f06d_4_k_cu_f38683424cuda3std6ranges3__45__cpo6cbeginE - _ZN34_INTERNAL_e6e5f06d_4_k_cu_f38683424cuda3std3__45__cpo6cbeginE)
_ZN34_INTERNAL_e6e5f06d_4_k_cu_f38683424cuda3std3__45__cpo6cbeginE:
	.zero		1
	.type		_ZN34_INTERNAL_e6e5f06d_4_k_cu_f38683424cuda3std6ranges3__45__cpo6cbeginE,@object
	.size		_ZN34_INTERNAL_e6e5f06d_4_k_cu_f38683424cuda3std6ranges3__45__cpo6cbeginE,(_ZN34_INTERNAL_e6e5f06d_4_k_cu_f38683426thrust24THRUST_300001_SM_1000_NS12placeholders2_7E - _ZN34_INTERNAL_e6e5f06d_4_k_cu_f38683424cuda3std6ranges3__45__cpo6cbeginE)
_ZN34_INTERNAL_e6e5f06d_4_k_cu_f38683424cuda3std6ranges3__45__cpo6cbeginE:
	.zero		1
	.type		_ZN34_INTERNAL_e6e5f06d_4_k_cu_f38683426thrust24THRUST_300001_SM_1000_NS12placeholders2_7E,@object
	.size		_ZN34_INTERNAL_e6e5f06d_4_k_cu_f38683426thrust24THRUST_300001_SM_1000_NS12placeholders2_7E,(_ZN34_INTERNAL_e6e5f06d_4_k_cu_f38683424cuda3std3__45__cpo7crbeginE - _ZN34_INTERNAL_e6e5f06d_4_k_cu_f38683426thrust24THRUST_300001_SM_1000_NS12placeholders2_7E)
_ZN34_INTERNAL_e6e5f06d_4_k_cu_f38683426thrust24THRUST_300001_SM_1000_NS12placeholders2_7E:
	.zero		1
	.type		_ZN34_INTERNAL_e6e5f06d_4_k_cu_f38683424cuda3std3__45__cpo7crbeginE,@object
	.size		_ZN34_INTERNAL_e6e5f06d_4_k_cu_f38683424cuda3std3__45__cpo7crbeginE,(_ZN34_INTERNAL_e6e5f06d_4_k_cu_f38683424cuda3std6ranges3__45__cpo4nextE - _ZN34_INTERNAL_e6e5f06d_4_k_cu_f38683424cuda3std3__45__cpo7crbeginE)
_ZN34_INTERNAL_e6e5f06d_4_k_cu_f38683424cuda3std3__45__cpo7crbeginE:
	.zero		1
	.type		_ZN34_INTERNAL_e6e5f06d_4_k_cu_f38683424cuda3std6ranges3__45__cpo4nextE,@object
	.size		_ZN34_INTERNAL_e6e5f06d_4_k_cu_f38683424cuda3std6ranges3__45__cpo4nextE,(_ZN34_INTERNAL_e6e5f06d_4_k_cu_f38683424cuda3std6ranges3__45__cpo4swapE - _ZN34_INTERNAL_e6e5f06d_4_k_cu_f38683424cuda3std6ranges3__45__cpo4nextE)
_ZN34_INTERNAL_e6e5f06d_4_k_cu_f38683424cuda3std6ranges3__45__cpo4nextE:
	.zero		1
	.type		_ZN34_INTERNAL_e6e5f06d_4_k_cu_f38683424cuda3std6ranges3__45__cpo4swapE,@object
	.size		_ZN34_INTERNAL_e6e5f06d_4_k_cu_f38683424cuda3std6ranges3__45__cpo4swapE,(_ZN34_INTERNAL_e6e5f06d_4_k_cu_f38683426thrust24THRUST_300001_SM_1000_NS8cuda_cub10par_nosyncE - _ZN34_INTERNAL_e6e5f06d_4_k_cu_f38683424cuda3std6ranges3__45__cpo4swapE)
_ZN34_INTERNAL_e6e5f06d_4_k_cu_f38683424cuda3std6ranges3__45__cpo4swapE:
	.zero		1
	.type		_ZN34_INTERNAL_e6e5f06d_4_k_cu_f38683426thrust24THRUST_300001_SM_1000_NS8cuda_cub10par_nosyncE,@object
	.size		_ZN34_INTERNAL_e6e5f06d_4_k_cu_f38683426thrust24THRUST_300001_SM_1000_NS8cuda_cub10par_nosyncE,(_ZN34_INTERNAL_e6e5f06d_4_k_cu_f38683426thrust24THRUST_300001_SM_1000_NS12placeholders2_9E - _ZN34_INTERNAL_e6e5f06d_4_k_cu_f38683426thrust24THRUST_300001_SM_1000_NS8cuda_cub10par_nosyncE)
_ZN34_INTERNAL_e6e5f06d_4_k_cu_f38683426thrust24THRUST_300001_SM_1000_NS8cuda_cub10par_nosyncE:
	.zero		1
	.type		_ZN34_INTERNAL_e6e5f06d_4_k_cu_f38683426thrust24THRUST_300001_SM_1000_NS12placeholders2_9E,@object
	.size		_ZN34_INTERNAL_e6e5f06d_4_k_cu_f38683426thrust24THRUST_300001_SM_1000_NS12placeholders2_9E,(_ZN34_INTERNAL_e6e5f06d_4_k_cu_f38683424cuda3std3__436_GLOBAL__N__e6e5f06d_4_k_cu_f38683426ignoreE - _ZN34_INTERNAL_e6e5f06d_4_k_cu_f38683426thrust24THRUST_300001_SM_1000_NS12placeholders2_9E)
_ZN34_INTERNAL_e6e5f06d_4_k_cu_f38683426thrust24THRUST_300001_SM_1000_NS12placeholders2_9E:
	.zero		1
	.type		_ZN34_INTERNAL_e6e5f06d_4_k_cu_f38683424cuda3std3__436_GLOBAL__N__e6e5f06d_4_k_cu_f38683426ignoreE,@object
	.size		_ZN34_INTERNAL_e6e5f06d_4_k_cu_f38683424cuda3std3__436_GLOBAL__N__e6e5f06d_4_k_cu_f38683426ignoreE,(_ZN34_INTERNAL_e6e5f06d_4_k_cu_f38683424cuda3std6ranges3__45__cpo4dataE - _ZN34_INTERNAL_e6e5f06d_4_k_cu_f38683424cuda3std3__436_GLOBAL__N__e6e5f06d_4_k_cu_f38683426ignoreE)
_ZN34_INTERNAL_e6e5f06d_4_k_cu_f38683424cuda3std3__436_GLOBAL__N__e6e5f06d_4_k_cu_f38683426ignoreE:
	.zero		1
	.type		_ZN34_INTERNAL_e6e5f06d_4_k_cu_f38683424cuda3std6ranges3__45__cpo4dataE,@object
	.size		_ZN34_INTERNAL_e6e5f06d_4_k_cu_f38683424cuda3std6ranges3__45__cpo4dataE,(_ZN34_INTERNAL_e6e5f06d_4_k_cu_f38683426thrust24THRUST_300001_SM_1000_NS12placeholders2_1E - _ZN34_INTERNAL_e6e5f06d_4_k_cu_f38683424cuda3std6ranges3__45__cpo4dataE)
_ZN34_INTERNAL_e6e5f06d_4_k_cu_f38683424cuda3std6ranges3__45__cpo4dataE:
	.zero		1
	.type		_ZN34_INTERNAL_e6e5f06d_4_k_cu_f38683426thrust24THRUST_300001_SM_1000_NS12placeholders2_1E,@object
	.size		_ZN34_INTERNAL_e6e5f06d_4_k_cu_f38683426thrust24THRUST_300001_SM_1000_NS12placeholders2_1E,(_ZN34_INTERNAL_e6e5f06d_4_k_cu_f38683424cuda3std3__45__cpo5beginE - _ZN34_INTERNAL_e6e5f06d_4_k_cu_f38683426thrust24THRUST_300001_SM_1000_NS12placeholders2_1E)
_ZN34_INTERNAL_e6e5f06d_4_k_cu_f38683426thrust24THRUST_300001_SM_1000_NS12placeholders2_1E:
	.zero		1
	.type		_ZN34_INTERNAL_e6e5f06d_4_k_cu_f38683424cuda3std3__45__cpo5beginE,@object
	.size		_ZN34_INTERNAL_e6e5f06d_4_k_cu_f38683424cuda3std3__45__cpo5beginE,(_ZN34_INTERNAL_e6e5f06d_4_k_cu_f38683424cuda3std6ranges3__45__cpo5beginE - _ZN34_INTERNAL_e6e5f06d_4_k_cu_f38683424cuda3std3__45__cpo5beginE)
_ZN34_INTERNAL_e6e5f06d_4_k_cu_f38683424cuda3std3__45__cpo5beginE:
	.zero		1
	.type		_ZN34_INTERNAL_e6e5f06d_4_k_cu_f38683424cuda3std6ranges3__45__cpo5beginE,@object
	.size		_ZN34_INTERNAL_e6e5f06d_4_k_cu_f38683424cuda3std6ranges3__45__cpo5beginE,(_ZN34_INTERNAL_e6e5f06d_4_k_cu_f38683426thrust24THRUST_300001_SM_1000_NS12placeholders2_5E - _ZN34_INTERNAL_e6e5f06d_4_k_cu_f38683424cuda3std6ranges3__45__cpo5beginE)
_ZN34_INTERNAL_e6e5f06d_4_k_cu_f38683424cuda3std6ranges3__45__cpo5beginE:
	.zero		1
	.type		_ZN34_INTERNAL_e6e5f06d_4_k_cu_f38683426thrust24THRUST_300001_SM_1000_NS12placeholders2_5E,@object
	.size		_ZN34_INTERNAL_e6e5f06d_4_k_cu_f38683426thrust24THRUST_300001_SM_1000_NS12placeholders2_5E,(_ZN34_INTERNAL_e6e5f06d_4_k_cu_f38683424cuda3std3__45__cpo6rbeginE - _ZN34_INTERNAL_e6e5f06d_4_k_cu_f38683426thrust24THRUST_300001_SM_1000_NS12placeholders2_5E)
_ZN34_INTERNAL_e6e5f06d_4_k_cu_f38683426thrust24THRUST_300001_SM_1000_NS12placeholders2_5E:
	.zero		1
	.type		_ZN34_INTERNAL_e6e5f06d_4_k_cu_f38683424cuda3std3__45__cpo6rbeginE,@object
	.size		_ZN34_INTERNAL_e6e5f06d_4_k_cu_f38683424cuda3std3__45__cpo6rbeginE,(_ZN34_INTERNAL_e6e5f06d_4_k_cu_f38683424cuda3std6ranges3__45__cpo7advanceE - _ZN34_INTERNAL_e6e5f06d_4_k_cu_f38683424cuda3std3__45__cpo6rbeginE)
_ZN34_INTERNAL_e6e5f06d_4_k_cu_f38683424cuda3std3__45__cpo6rbeginE:
	.zero		1
	.type		_ZN34_INTERNAL_e6e5f06d_4_k_cu_f38683424cuda3std6ranges3__45__cpo7advanceE,@object
	.size		_ZN34_INTERNAL_e6e5f06d_4_k_cu_f38683424cuda3std6ranges3__45__cpo7advanceE,(_ZN34_INTERNAL_e6e5f06d_4_k_cu_f38683424cuda3std3__47nulloptE - _ZN34_INTERNAL_e6e5f06d_4_k_cu_f38683424cuda3std6ranges3__45__cpo7advanceE)
_ZN34_INTERNAL_e6e5f06d_4_k_cu_f38683424cuda3std6ranges3__45__cpo7advanceE:
	.zero		1
	.type		_ZN34_INTERNAL_e6e5f06d_4_k_cu_f38683424cuda3std3__47nulloptE,@object
	.size		_ZN34_INTERNAL_e6e5f06d_4_k_cu_f38683424cuda3std3__47nulloptE,(_ZN34_INTERNAL_e6e5f06d_4_k_cu_f38683424cuda3std6ranges3__45__cpo8distanceE - _ZN34_INTERNAL_e6e5f06d_4_k_cu_f38683424cuda3std3__47nulloptE)
_ZN34_INTERNAL_e6e5f06d_4_k_cu_f38683424cuda3std3__47nulloptE:
	.zero		1
	.type		_ZN34_INTERNAL_e6e5f06d_4_k_cu_f38683424cuda3std6ranges3__45__cpo8distanceE,@object
	.size		_ZN34_INTERNAL_e6e5f06d_4_k_cu_f38683424cuda3std6ranges3__45__cpo8distanceE,(.L_29 - _ZN34_INTERNAL_e6e5f06d_4_k_cu_f38683424cuda3std6ranges3__45__cpo8distanceE)
_ZN34_INTERNAL_e6e5f06d_4_k_cu_f38683424cuda3std6ranges3__45__cpo8distanceE:
	.zero		1
.L_29:


//--------------------- .nv.constant0._ZN3cub18CUB_300001_SM_10006detail8for_each13static_kernelINS2_12policy_hub_t12policy_500_tElN6thrust24THRUST_300001_SM_1000_NS8cuda_cub6__fill7functorINS7_6detail15normal_iteratorINS7_10device_ptrIP5groupEEEESF_EEEEvT0_T1_ --------------------------
	.section	.nv.constant0._ZN3cub18CUB_300001_SM_10006detail8for_each13static_kernelINS2_12policy_hub_t12policy_500_tElN6thrust24THRUST_300001_SM_1000_NS8cuda_cub6__fill7functorINS7_6detail15normal_iteratorINS7_10device_ptrIP5groupEEEESF_EEEEvT0_T1_,"a",@progbits
	.sectionflags	@""
	.align	4
.nv.constant0._ZN3cub18CUB_300001_SM_10006detail8for_each13static_kernelINS2_12policy_hub_t12policy_500_tElN6thrust24THRUST_300001_SM_1000_NS8cuda_cub6__fill7functorINS7_6detail15normal_iteratorINS7_10device_ptrIP5groupEEEESF_EEEEvT0_T1_:
	.zero		920


//--------------------- .nv.constant0._ZN3cub18CUB_300001_SM_10006detail11EmptyKernelIvEEvv --------------------------
	.section	.nv.constant0._ZN3cub18CUB_300001_SM_10006detail11EmptyKernelIvEEvv,"a",@progbits
	.sectionflags	@""
	.align	4
.nv.constant0._ZN3cub18CUB_300001_SM_10006detail11EmptyKernelIvEEvv:
	.zero		896


//--------------------- .nv.constant0._Z9calc_timeiN6thrust24THRUST_300001_SM_1000_NS13device_vectorIP5agentNS0_16device_allocatorIS3_EEEES3_P5group --------------------------
	.section	.nv.constant0._Z9calc_timeiN6thrust24THRUST_300001_SM_1000_NS13device_vectorIP5agentNS0_16device_allocatorIS3_EEEES3_P5group,"a",@progbits
	.sectionflags	@""
	.align	4
.nv.constant0._Z9calc_timeiN6thrust24THRUST_300001_SM_1000_NS13device_vectorIP5agentNS0_16device_allocatorIS3_EEEES3_P5group:
	.zero		952


//--------------------- SYMBOLS --------------------------

	.type		.nv.reservedSmem.offset0,@object
	.size		.nv.reservedSmem.offset0,0x4
	.type		free,@function
